	.headerflags	@"EF_CUDA_TEXMODE_UNIFIED EF_CUDA_64BIT_ADDRESS EF_CUDA_ACCELERATORS EF_CUDA_SM90 EF_CUDA_VIRTUAL_SM(EF_CUDA_SM90)"
	.elftype	@"ET_EXEC"


//--------------------- .nv.info                  --------------------------
	.section	.nv.info,"",@"SHT_CUDA_INFO"
	.align	4


	//----- nvinfo : EIATTR_REGCOUNT
	.align		4
        /*0000*/ 	.byte	0x04, 0x2f
        /*0002*/ 	.short	(.L_1 - .L_0)
	.align		4
.L_0:
        /*0004*/ 	.word	index@(triton_poi_fused__unsafe_index_add_leaky_relu_mul_sub_35)
        /*0008*/ 	.word	0x00000020


	//----- nvinfo : EIATTR_MIN_STACK_SIZE
	.align		4
.L_1:
        /*000c*/ 	.byte	0x04, 0x12
        /*000e*/ 	.short	(.L_3 - .L_2)
	.align		4
.L_2:
        /*0010*/ 	.word	index@(triton_poi_fused__unsafe_index_add_leaky_relu_mul_sub_35)
        /*0014*/ 	.word	0x00000000


	//----- nvinfo : EIATTR_FRAME_SIZE
	.align		4
.L_3:
        /*0018*/ 	.byte	0x04, 0x11
        /*001a*/ 	.short	(.L_5 - .L_4)
	.align		4
.L_4:
        /*001c*/ 	.word	index@(triton_poi_fused__unsafe_index_add_leaky_relu_mul_sub_35)
        /*0020*/ 	.word	0x00000000


	//----- nvinfo : EIATTR_MIN_STACK_SIZE
	.align		4
.L_5:
        /*0024*/ 	.byte	0x04, 0x12
        /*0026*/ 	.short	(.L_7 - .L_6)
	.align		4
.L_6:
        /*0028*/ 	.word	index@(triton_poi_fused__unsafe_index_add_leaky_relu_mul_sub_35)
        /*002c*/ 	.word	0x00000000
.L_7:


//--------------------- .nv.info.triton_poi_fused__unsafe_index_add_leaky_relu_mul_sub_35 --------------------------
	.section	.nv.info.triton_poi_fused__unsafe_index_add_leaky_relu_mul_sub_35,"",@"SHT_CUDA_INFO"
	.sectionflags	@""
	.align	4


	//----- nvinfo : EIATTR_CUDA_API_VERSION
	.align		4
        /*0000*/ 	.byte	0x04, 0x37
        /*0002*/ 	.short	(.L_9 - .L_8)
.L_8:
        /*0004*/ 	.word	0x0000007c


	//----- nvinfo : EIATTR_KPARAM_INFO
	.align		4
.L_9:
        /*0008*/ 	.byte	0x04, 0x17
        /*000a*/ 	.short	(.L_11 - .L_10)
.L_10:
        /*000c*/ 	.word	0x00000000
        /*0010*/ 	.short	0x0009
        /*0012*/ 	.short	0x0048
        /*0014*/ 	.byte	0x00, 0xf0, 0x11, 0x00


	//----- nvinfo : EIATTR_KPARAM_INFO
	.align		4
.L_11:
        /*0018*/ 	.byte	0x04, 0x17
        /*001a*/ 	.short	(.L_13 - .L_12)
.L_12:
        /*001c*/ 	.word	0x00000000
        /*0020*/ 	.short	0x0008
        /*0022*/ 	.short	0x0040
        /*0024*/ 	.byte	0x00, 0xf4, 0x21, 0x00


	//----- nvinfo : EIATTR_KPARAM_INFO
	.align		4
.L_13:
        /*0028*/ 	.byte	0x04, 0x17
        /*002a*/ 	.short	(.L_15 - .L_14)
.L_14:
        /*002c*/ 	.word	0x00000000
        /*0030*/ 	.short	0x0007
        /*0032*/ 	.short	0x0038
        /*0034*/ 	.byte	0x00, 0xf4, 0x21, 0x00


	//----- nvinfo : EIATTR_KPARAM_INFO
	.align		4
.L_15:
        /*0038*/ 	.byte	0x04, 0x17
        /*003a*/ 	.short	(.L_17 - .L_16)
.L_16:
        /*003c*/ 	.word	0x00000000
        /*0040*/ 	.short	0x0006
        /*0042*/ 	.short	0x0030
        /*0044*/ 	.byte	0x00, 0xf4, 0x21, 0x00


	//----- nvinfo : EIATTR_KPARAM_INFO
	.align		4
.L_17:
        /*0048*/ 	.byte	0x04, 0x17
        /*004a*/ 	.short	(.L_19 - .L_18)
.L_18:
        /*004c*/ 	.word	0x00000000
        /*0050*/ 	.short	0x0005
        /*0052*/ 	.short	0x0028
        /*0054*/ 	.byte	0x00, 0xf4, 0x21, 0x00


	//----- nvinfo : EIATTR_KPARAM_INFO
	.align		4
.L_19:
        /*0058*/ 	.byte	0x04, 0x17
        /*005a*/ 	.short	(.L_21 - .L_20)
.L_20:
        /*005c*/ 	.word	0x00000000
        /*0060*/ 	.short	0x0004
        /*0062*/ 	.short	0x0020
        /*0064*/ 	.byte	0x00, 0xf4, 0x21, 0x00


	//----- nvinfo : EIATTR_KPARAM_INFO
	.align		4
.L_21:
        /*0068*/ 	.byte	0x04, 0x17
        /*006a*/ 	.short	(.L_23 - .L_22)
.L_22:
        /*006c*/ 	.word	0x00000000
        /*0070*/ 	.short	0x0003
        /*0072*/ 	.short	0x0018
        /*0074*/ 	.byte	0x00, 0xf4, 0x21, 0x00


	//----- nvinfo : EIATTR_KPARAM_INFO
	.align		4
.L_23:
        /*0078*/ 	.byte	0x04, 0x17
        /*007a*/ 	.short	(.L_25 - .L_24)
.L_24:
        /*007c*/ 	.word	0x00000000
        /*0080*/ 	.short	0x0002
        /*0082*/ 	.short	0x0010
        /*0084*/ 	.byte	0x00, 0xf4, 0x21, 0x00


	//----- nvinfo : EIATTR_KPARAM_INFO
	.align		4
.L_25:
        /*0088*/ 	.byte	0x04, 0x17
        /*008a*/ 	.short	(.L_27 - .L_26)
.L_26:
        /*008c*/ 	.word	0x00000000
        /*0090*/ 	.short	0x0001
        /*0092*/ 	.short	0x0008
        /*0094*/ 	.byte	0x00, 0xf4, 0x21, 0x00


	//----- nvinfo : EIATTR_KPARAM_INFO
	.align		4
.L_27:
        /*0098*/ 	.byte	0x04, 0x17
        /*009a*/ 	.short	(.L_29 - .L_28)
.L_28:
        /*009c*/ 	.word	0x00000000
        /*00a0*/ 	.short	0x0000
        /*00a2*/ 	.short	0x0000
        /*00a4*/ 	.byte	0x00, 0xf4, 0x21, 0x00


	//----- nvinfo : EIATTR_SPARSE_MMA_MASK
	.align		4
.L_29:
        /*00a8*/ 	.byte	0x03, 0x50
        /*00aa*/ 	.short	0x0000


	//----- nvinfo : EIATTR_MAXREG_COUNT
	.align		4
        /*00ac*/ 	.byte	0x03, 0x1b
        /*00ae*/ 	.short	0x00ff


	//----- nvinfo : EIATTR_EXIT_INSTR_OFFSETS
	.align		4
        /*00b0*/ 	.byte	0x04, 0x1c
        /*00b2*/ 	.short	(.L_31 - .L_30)


	//   ....[0]....
.L_30:
        /*00b4*/ 	.word	0x00000bc0


	//----- nvinfo : EIATTR_REQNTID
	.align		4
.L_31:
        /*00b8*/ 	.byte	0x04, 0x10
        /*00ba*/ 	.short	(.L_33 - .L_32)
.L_32:
        /*00bc*/ 	.word	0x00000100
        /*00c0*/ 	.word	0x00000001
        /*00c4*/ 	.word	0x00000001


	//----- nvinfo : EIATTR_CBANK_PARAM_SIZE
	.align		4
.L_33:
        /*00c8*/ 	.byte	0x03, 0x19
        /*00ca*/ 	.short	0x004c


	//----- nvinfo : EIATTR_PARAM_CBANK
	.align		4
        /*00cc*/ 	.byte	0x04, 0x0a
        /*00ce*/ 	.short	(.L_35 - .L_34)
	.align		4
.L_34:
        /*00d0*/ 	.word	index@(.nv.constant0.triton_poi_fused__unsafe_index_add_leaky_relu_mul_sub_35)
        /*00d4*/ 	.short	0x0210
        /*00d6*/ 	.short	0x004c


	//----- nvinfo : EIATTR_SW_WAR
	.align		4
.L_35:
        /*00d8*/ 	.byte	0x04, 0x36
        /*00da*/ 	.short	(.L_37 - .L_36)
.L_36:
        /*00dc*/ 	.word	0x00000008
.L_37:


//--------------------- .nv.callgraph             --------------------------
	.section	.nv.callgraph,"",@"SHT_CUDA_CALLGRAPH"
	.align	4
	.sectionentsize	8
	.align		4
        /*0000*/ 	.word	0x00000000
	.align		4
        /*0004*/ 	.word	0xffffffff
	.align		4
        /*0008*/ 	.word	0x00000000
	.align		4
        /*000c*/ 	.word	0xfffffffe
	.align		4
        /*0010*/ 	.word	0x00000000
	.align		4
        /*0014*/ 	.word	0xfffffffd
	.align		4
        /*0018*/ 	.word	0x00000000
	.align		4
        /*001c*/ 	.word	0xfffffffc


//--------------------- .text.triton_poi_fused__unsafe_index_add_leaky_relu_mul_sub_35 --------------------------
	.section	.text.triton_poi_fused__unsafe_index_add_leaky_relu_mul_sub_35,"ax",@progbits
	.align	128
        .global         triton_poi_fused__unsafe_index_add_leaky_relu_mul_sub_35
        .type           triton_poi_fused__unsafe_index_add_leaky_relu_mul_sub_35,@function
        .size           triton_poi_fused__unsafe_index_add_leaky_relu_mul_sub_35,(.L_x_1 - triton_poi_fused__unsafe_index_add_leaky_relu_mul_sub_35)
        .other          triton_poi_fused__unsafe_index_add_leaky_relu_mul_sub_35,@"STO_CUDA_ENTRY STV_DEFAULT"
triton_poi_fused__unsafe_index_add_leaky_relu_mul_sub_35:
.text.triton_poi_fused__unsafe_index_add_leaky_relu_mul_sub_35:
[----:B------:R-:W-:Y:S01]  /*0000*/  LDC R1, c[0x0][0x28] ;  /* 0x00000a00ff017b82 */ /* 0x000fe20000000800 */
[----:B------:R-:W1:Y:S07]  /*0010*/  S2R R2, SR_TID.X ;  /* 0x0000000000027919 */ /* 0x000e6e0000002100 */
[----:B------:R-:W2:Y:S01]  /*0020*/  LDC.64 R16, c[0x0][0x218] ;  /* 0x00008600ff107b82 */ /* 0x000ea20000000a00 */
[----:B------:R-:W-:Y:S01]  /*0030*/  ULDC.64 UR4, c[0x0][0x208] ;  /* 0x0000820000047ab9 */ /* 0x000fe20000000a00 */
[----:B------:R-:W-:Y:S01]  /*0040*/  ULDC.64 UR6, c[0x0][0x228] ;  /* 0x00008a0000067ab9 */ /* 0x000fe20000000a00 */
[----:B------:R-:W3:Y:S01]  /*0050*/  S2R R0, SR_CTAID.X ;  /* 0x0000000000007919 */ /* 0x000ee20000002500 */
[----:B------:R-:W-:-:S04]  /*0060*/  ULDC.64 UR8, c[0x0][0x230] ;  /* 0x00008c0000087ab9 */ /* 0x000fc80000000a00 */
[----:B------:R-:W4:Y:S08]  /*0070*/  LDC.64 R4, c[0x0][0x220] ;  /* 0x00008800ff047b82 */ /* 0x000f300000000a00 */
[----:B------:R-:W5:Y:S08]  /*0080*/  LDC.64 R14, c[0x0][0x248] ;  /* 0x00009200ff0e7b82 */ /* 0x000f700000000a00 */
[----:B------:R-:W4:Y:S01]  /*0090*/  LDC.64 R8, c[0x0][0x238] ;  /* 0x00008e00ff087b82 */ /* 0x000f220000000a00 */
[----:B-1----:R-:W-:-:S05]  /*00a0*/  IMAD.SHL.U32 R2, R2, 0x2, RZ ;  /* 0x0000000202027824 */ /* 0x002fca00078e00ff */
[----:B------:R-:W-:-:S05]  /*00b0*/  LOP3.LUT R3, R2, 0x1fe, RZ, 0xc0, !PT ;  /* 0x000001fe02037812 */ /* 0x000fca00078ec0ff */
[----:B---3--:R-:W-:-:S05]  /*00c0*/  IMAD R2, R0, 0x200, R3 ;  /* 0x0000020000027824 */ /* 0x008fca00078e0203 */
[----:B------:R-:W-:-:S04]  /*00d0*/  SHF.R.S32.HI R3, RZ, 0x1f, R2 ;  /* 0x0000001fff037819 */ /* 0x000fc80000011402 */
[----:B------:R-:W-:-:S04]  /*00e0*/  LEA.HI R3, R3, R2, RZ, 0x6 ;  /* 0x0000000203037211 */ /* 0x000fc800078f30ff */
[----:B------:R-:W-:Y:S02]  /*00f0*/  SHF.R.S32.HI R12, RZ, 0x6, R3 ;  /* 0x00000006ff0c7819 */ /* 0x000fe40000011403 */
[----:B------:R-:W-:Y:S02]  /*0100*/  LOP3.LUT R13, R3, 0xffffffc0, RZ, 0xc0, !PT ;  /* 0xffffffc0030d7812 */ /* 0x000fe400078ec0ff */
[----:B------:R-:W-:-:S04]  /*0110*/  LEA.HI R6, R12, R12, RZ, 0x6 ;  /* 0x0000000c0c067211 */ /* 0x000fc800078f30ff */
[----:B------:R-:W-:-:S05]  /*0120*/  LOP3.LUT R7, R6, 0xffffffc0, RZ, 0xc0, !PT ;  /* 0xffffffc006077812 */ /* 0x000fca00078ec0ff */
[----:B------:R-:W-:-:S04]  /*0130*/  IMAD.IADD R12, R12, 0x1, -R7 ;  /* 0x000000010c0c7824 */ /* 0x000fc800078e0a07 */
[----:B--2---:R-:W-:-:S04]  /*0140*/  IMAD.WIDE R16, R12, 0x8, R16 ;  /* 0x000000080c107825 */ /* 0x004fc800078e0210 */
[----:B------:R-:W-:Y:S02]  /*0150*/  IMAD.IADD R13, R2, 0x1, -R13 ;  /* 0x00000001020d7824 */ /* 0x000fe400078e0a0d */
[----:B------:R-:W2:Y:S01]  /*0160*/  LDG.E.EL.64 R16, desc[UR4][R16.64] ;  /* 0x0000000410107981 */ /* 0x000ea2000c2e1b00 */
[----:B-----5:R-:W-:-:S04]  /*0170*/  IMAD.WIDE R14, R12, 0x8, R14 ;  /* 0x000000080c0e7825 */ /* 0x020fc800078e020e */
[C---:B----4-:R-:W-:Y:S02]  /*0180*/  IMAD.WIDE R4, R13.reuse, 0x8, R4 ;  /* 0x000000080d047825 */ /* 0x050fe400078e0204 */
[----:B------:R-:W3:Y:S04]  /*0190*/  LDG.E.EL.64 R14, desc[UR4][R14.64] ;  /* 0x000000040e0e7981 */ /* 0x000ee8000c2e1b00 */
[----:B------:R-:W4:Y:S01]  /*01a0*/  LDG.E.EL.128 R4, desc[UR4][R4.64] ;  /* 0x0000000404047981 */ /* 0x000f22000c2e1d00 */
[----:B0-----:R-:W-:-:S06]  /*01b0*/  IMAD.WIDE R8, R13, 0x8, R8 ;  /* 0x000000080d087825 */ /* 0x001fcc00078e0208 */
[----:B------:R-:W5:Y:S01]  /*01c0*/  LDG.E.EL.128 R8, desc[UR4][R8.64] ;  /* 0x0000000408087981 */ /* 0x000f62000c2e1d00 */
[----:B------:R-:W-:-:S04]  /*01d0*/  SHF.R.S32.HI R3, RZ, 0x16, R0 ;  /* 0x00000016ff037819 */ /* 0x000fc80000011400 */
[----:B------:R-:W-:-:S04]  /*01e0*/  SGXT R3, R3, 0x1 ;  /* 0x000000010303781a */ /* 0x000fc80000000200 */
[----:B------:R-:W-:-:S04]  /*01f0*/  LEA.HI R3, R3, R2, RZ, 0xc ;  /* 0x0000000203037211 */ /* 0x000fc800078f60ff */
[----:B------:R-:W-:-:S05]  /*0200*/  SHF.R.S32.HI R3, RZ, 0xc, R3 ;  /* 0x0000000cff037819 */ /* 0x000fca0000011403 */
[----:B------:R-:W-:-:S05]  /*0210*/  IMAD.SHL.U32 R25, R3, 0x400, RZ ;  /* 0x0000040003197824 */ /* 0x000fca00078e00ff */
[----:B------:R-:W-:Y:S02]  /*0220*/  SHF.R.S32.HI R23, RZ, 0x1f, R25 ;  /* 0x0000001fff177819 */ /* 0x000fe40000011419 */
[----:B--2---:R-:W-:-:S04]  /*0230*/  SHF.R.U32.HI R19, RZ, 0x1a, R17 ;  /* 0x0000001aff137819 */ /* 0x004fc80000011611 */
[----:B------:R-:W-:Y:S02]  /*0240*/  LOP3.LUT R19, R19, 0x20, RZ, 0xc0, !PT ;  /* 0x0000002013137812 */ /* 0x000fe400078ec0ff */
[----:B---3--:R-:W-:Y:S02]  /*0250*/  SHF.R.U32.HI R3, RZ, 0x1a, R15 ;  /* 0x0000001aff037819 */ /* 0x008fe4000001160f */
[----:B------:R-:W-:Y:S02]  /*0260*/  IADD3 R22, P0, R16, R19, RZ ;  /* 0x0000001310167210 */ /* 0x000fe40007f1e0ff */
[----:B----4-:R-:W-:Y:S02]  /*0270*/  SHF.R.U32.HI R0, RZ, 0x1a, R5 ;  /* 0x0000001aff007819 */ /* 0x010fe40000011605 */
[----:B------:R-:W-:Y:S01]  /*0280*/  LOP3.LUT R3, R3, 0x20, RZ, 0xc0, !PT ;  /* 0x0000002003037812 */ /* 0x000fe200078ec0ff */
[----:B------:R-:W-:Y:S01]  /*0290*/  IMAD.X R18, RZ, RZ, R17, P0 ;  /* 0x000000ffff127224 */ /* 0x000fe200000e0611 */
[----:B------:R-:W-:-:S02]  /*02a0*/  LOP3.LUT R17, R0, 0x20, RZ, 0xc0, !PT ;  /* 0x0000002000117812 */ /* 0x000fc400078ec0ff */
[----:B------:R-:W-:Y:S02]  /*02b0*/  SHF.R.U32.HI R16, RZ, 0x1a, R7 ;  /* 0x0000001aff107819 */ /* 0x000fe40000011607 */
[----:B------:R-:W-:Y:S02]  /*02c0*/  IADD3 R0, P0, R4, R17, RZ ;  /* 0x0000001104007210 */ /* 0x000fe40007f1e0ff */
[----:B------:R-:W-:Y:S02]  /*02d0*/  IADD3 R14, P2, R14, R3, RZ ;  /* 0x000000030e0e7210 */ /* 0x000fe40007f5e0ff */
[----:B------:R-:W-:Y:S01]  /*02e0*/  LOP3.LUT R3, R16, 0x20, RZ, 0xc0, !PT ;  /* 0x0000002010037812 */ /* 0x000fe200078ec0ff */
[----:B------:R-:W-:Y:S01]  /*02f0*/  IMAD.X R16, RZ, RZ, R5, P0 ;  /* 0x000000ffff107224 */ /* 0x000fe200000e0605 */
[----:B------:R-:W-:Y:S01]  /*0300*/  LEA R24, P1, R22, R25, 0x5 ;  /* 0x0000001916187211 */ /* 0x000fe200078228ff */
[----:B------:R-:W-:Y:S01]  /*0310*/  IMAD.X R15, RZ, RZ, R15, P2 ;  /* 0x000000ffff0f7224 */ /* 0x000fe200010e060f */
[----:B------:R-:W-:-:S02]  /*0320*/  IADD3 R5, P0, R6, R3, RZ ;  /* 0x0000000306057210 */ /* 0x000fc40007f1e0ff */
[----:B------:R-:W-:Y:S02]  /*0330*/  LEA.HI.X R22, R22, R23, R18, 0x5, P1 ;  /* 0x0000001716167211 */ /* 0x000fe400008f2c12 */
[C---:B------:R-:W-:Y:S01]  /*0340*/  LEA R25, P2, R14.reuse, R25, 0x5 ;  /* 0x000000190e197211 */ /* 0x040fe200078428ff */
[----:B------:R-:W-:Y:S01]  /*0350*/  IMAD.X R3, RZ, RZ, R7, P0 ;  /* 0x000000ffff037224 */ /* 0x000fe200000e0607 */
[----:B------:R-:W-:Y:S02]  /*0360*/  IADD3 R17, P1, R24, R0, RZ ;  /* 0x0000000018117210 */ /* 0x000fe40007f3e0ff */
[----:B------:R-:W-:Y:S02]  /*0370*/  LEA.HI.X R23, R14, R23, R15, 0x5, P2 ;  /* 0x000000170e177211 */ /* 0x000fe400010f2c0f */
[----:B------:R-:W-:Y:S01]  /*0380*/  IADD3 R0, P0, R25, R0, RZ ;  /* 0x0000000019007210 */ /* 0x000fe20007f1e0ff */
[----:B------:R-:W-:Y:S02]  /*0390*/  IMAD.X R4, R22, 0x1, R16, P1 ;  /* 0x0000000116047824 */ /* 0x000fe400008e0610 */
[----:B------:R-:W-:-:S02]  /*03a0*/  IMAD.SHL.U32 R14, R17, 0x4, RZ ;  /* 0x00000004110e7824 */ /* 0x000fc400078e00ff */
[----:B------:R-:W-:Y:S01]  /*03b0*/  IMAD.X R15, R23, 0x1, R16, P0 ;  /* 0x00000001170f7824 */ /* 0x000fe200000e0610 */
[----:B------:R-:W-:Y:S02]  /*03c0*/  IADD3 R20, P0, R24, R5, RZ ;  /* 0x0000000518147210 */ /* 0x000fe40007f1e0ff */
[----:B------:R-:W-:Y:S01]  /*03d0*/  SHF.L.U64.HI R17, R17, 0x2, R4 ;  /* 0x0000000211117819 */ /* 0x000fe20000010204 */
[----:B------:R-:W-:Y:S01]  /*03e0*/  IMAD.SHL.U32 R4, R0, 0x4, RZ ;  /* 0x0000000400047824 */ /* 0x000fe200078e00ff */
[----:B------:R-:W-:Y:S01]  /*03f0*/  IADD3 R6, P1, R14, UR6, RZ ;  /* 0x000000060e067c10 */ /* 0x000fe2000ff3e0ff */
[----:B------:R-:W-:Y:S01]  /*0400*/  IMAD.X R19, R22, 0x1, R3, P0 ;  /* 0x0000000116137824 */ /* 0x000fe200000e0603 */
[----:B------:R-:W-:Y:S02]  /*0410*/  IADD3 R14, P0, R14, UR8, RZ ;  /* 0x000000080e0e7c10 */ /* 0x000fe4000ff1e0ff */
[----:B------:R-:W-:Y:S02]  /*0420*/  IADD3.X R7, R17, UR7, RZ, P1, !PT ;  /* 0x0000000711077c10 */ /* 0x000fe40008ffe4ff */
[----:B------:R-:W-:-:S02]  /*0430*/  SHF.L.U64.HI R18, R0, 0x2, R15 ;  /* 0x0000000200127819 */ /* 0x000fc4000001020f */
[----:B------:R-:W-:Y:S02]  /*0440*/  IADD3 R16, P1, R4, UR6, RZ ;  /* 0x0000000604107c10 */ /* 0x000fe4000ff3e0ff */
[----:B------:R-:W-:Y:S01]  /*0450*/  IADD3.X R15, R17, UR9, RZ, P0, !PT ;  /* 0x00000009110f7c10 */ /* 0x000fe200087fe4ff */
[----:B------:R-:W2:Y:S01]  /*0460*/  LDG.E.EL R7, desc[UR4][R6.64] ;  /* 0x0000000406077981 */ /* 0x000ea2000c2e1900 */
[C---:B------:R-:W-:Y:S01]  /*0470*/  SHF.L.U64.HI R0, R20.reuse, 0x2, R19 ;  /* 0x0000000214007819 */ /* 0x040fe20000010213 */
[----:B------:R-:W-:Y:S01]  /*0480*/  IMAD.SHL.U32 R20, R20, 0x4, RZ ;  /* 0x0000000414147824 */ /* 0x000fe200078e00ff */
[----:B------:R-:W-:Y:S01]  /*0490*/  IADD3.X R17, R18, UR7, RZ, P1, !PT ;  /* 0x0000000712117c10 */ /* 0x000fe20008ffe4ff */
[----:B------:R0:W3:Y:S01]  /*04a0*/  LDG.E.EL R14, desc[UR4][R14.64] ;  /* 0x000000040e0e7981 */ /* 0x0000e2000c2e1900 */
[----:B------:R-:W-:Y:S02]  /*04b0*/  IADD3 R19, P1, R25, R5, RZ ;  /* 0x0000000519137210 */ /* 0x000fe40007f3e0ff */
[----:B------:R-:W-:-:S02]  /*04c0*/  IADD3 R26, P0, R20, UR6, RZ ;  /* 0x00000006141a7c10 */ /* 0x000fc4000ff1e0ff */
[----:B-----5:R-:W-:Y:S01]  /*04d0*/  SHF.R.U32.HI R29, RZ, 0x1a, R9 ;  /* 0x0000001aff1d7819 */ /* 0x020fe20000011609 */
[----:B------:R-:W-:Y:S01]  /*04e0*/  IMAD.X R28, R23, 0x1, R3, P1 ;  /* 0x00000001171c7824 */ /* 0x000fe200008e0603 */
[----:B------:R-:W-:Y:S01]  /*04f0*/  IADD3.X R27, R0, UR7, RZ, P0, !PT ;  /* 0x00000007001b7c10 */ /* 0x000fe200087fe4ff */
[----:B------:R1:W4:Y:S01]  /*0500*/  LDG.E.EL R6, desc[UR4][R16.64] ;  /* 0x0000000410067981 */ /* 0x000322000c2e1900 */
[----:B------:R-:W-:Y:S02]  /*0510*/  IADD3 R20, P0, R20, UR8, RZ ;  /* 0x0000000814147c10 */ /* 0x000fe4000ff1e0ff */
[C---:B------:R-:W-:Y:S01]  /*0520*/  SHF.L.U64.HI R28, R19.reuse, 0x2, R28 ;  /* 0x00000002131c7819 */ /* 0x040fe2000001021c */
[----:B------:R-:W-:Y:S01]  /*0530*/  IMAD.SHL.U32 R19, R19, 0x4, RZ ;  /* 0x0000000413137824 */ /* 0x000fe200078e00ff */
[----:B------:R-:W-:Y:S01]  /*0540*/  IADD3 R4, P2, R4, UR8, RZ ;  /* 0x0000000804047c10 */ /* 0x000fe2000ff5e0ff */
[----:B------:R5:W3:Y:S01]  /*0550*/  LDG.E.EL R3, desc[UR4][R26.64] ;  /* 0x000000041a037981 */ /* 0x000ae2000c2e1900 */
[----:B0-----:R-:W-:-:S02]  /*0560*/  SHF.R.U32.HI R15, RZ, 0x1a, R11 ;  /* 0x0000001aff0f7819 */ /* 0x001fc4000001160b */
[----:B-1----:R-:W-:Y:S02]  /*0570*/  LOP3.LUT R17, R29, 0x20, RZ, 0xc0, !PT ;  /* 0x000000201d117812 */ /* 0x002fe400078ec0ff */
[----:B------:R-:W-:Y:S02]  /*0580*/  IADD3.X R21, R0, UR9, RZ, P0, !PT ;  /* 0x0000000900157c10 */ /* 0x000fe400087fe4ff */
[----:B------:R-:W-:Y:S02]  /*0590*/  IADD3.X R5, R18, UR9, RZ, P2, !PT ;  /* 0x0000000912057c10 */ /* 0x000fe400097fe4ff */
[----:B------:R-:W-:Y:S02]  /*05a0*/  IADD3 R8, P0, R8, R17, RZ ;  /* 0x0000001108087210 */ /* 0x000fe40007f1e0ff */
[----:B------:R-:W-:Y:S02]  /*05b0*/  IADD3 R18, P1, R19, UR6, RZ ;  /* 0x0000000613127c10 */ /* 0x000fe4000ff3e0ff */
[----:B------:R-:W-:-:S02]  /*05c0*/  IADD3 R16, P2, R19, UR8, RZ ;  /* 0x0000000813107c10 */ /* 0x000fc4000ff5e0ff */
[----:B------:R-:W-:Y:S01]  /*05d0*/  LOP3.LUT R15, R15, 0x20, RZ, 0xc0, !PT ;  /* 0x000000200f0f7812 */ /* 0x000fe200078ec0ff */
[----:B-----5:R-:W-:Y:S01]  /*05e0*/  IMAD.X R27, RZ, RZ, R9, P0 ;  /* 0x000000ffff1b7224 */ /* 0x020fe200000e0609 */
[----:B------:R-:W-:Y:S01]  /*05f0*/  IADD3.X R19, R28, UR7, RZ, P1, !PT ;  /* 0x000000071c137c10 */ /* 0x000fe20008ffe4ff */
[----:B------:R-:W5:Y:S01]  /*0600*/  LDG.E.EL R5, desc[UR4][R4.64] ;  /* 0x0000000404057981 */ /* 0x000f62000c2e1900 */
[----:B------:R-:W-:Y:S02]  /*0610*/  IADD3.X R17, R28, UR9, RZ, P2, !PT ;  /* 0x000000091c117c10 */ /* 0x000fe400097fe4ff */
[----:B------:R-:W-:Y:S01]  /*0620*/  IADD3 R28, P0, R10, R15, RZ ;  /* 0x0000000f0a1c7210 */ /* 0x000fe20007f1e0ff */
[----:B------:R0:W5:Y:S01]  /*0630*/  LDG.E.EL R0, desc[UR4][R18.64] ;  /* 0x0000000412007981 */ /* 0x000162000c2e1900 */
[----:B------:R-:W-:Y:S02]  /*0640*/  IADD3 R9, P1, R8, R24, RZ ;  /* 0x0000001808097210 */ /* 0x000fe40007f3e0ff */
[----:B------:R-:W-:Y:S01]  /*0650*/  IADD3 R26, P2, R25, R8, RZ ;  /* 0x00000008191a7210 */ /* 0x000fe20007f5e0ff */
[----:B------:R-:W-:Y:S01]  /*0660*/  IMAD.X R10, RZ, RZ, R11, P0 ;  /* 0x000000ffff0a7224 */ /* 0x000fe200000e060b */
[----:B------:R-:W-:Y:S01]  /*0670*/  IADD3 R24, P0, R28, R24, RZ ;  /* 0x000000181c187210 */ /* 0x000fe20007f1e0ff */
[----:B------:R1:W5:Y:S01]  /*0680*/  LDG.E.EL R4, desc[UR4][R20.64] ;  /* 0x0000000414047981 */ /* 0x000362000c2e1900 */
[----:B------:R-:W-:Y:S01]  /*0690*/  IMAD.SHL.U32 R8, R9, 0x4, RZ ;  /* 0x0000000409087824 */ /* 0x000fe200078e00ff */
[----:B------:R-:W-:-:S02]  /*06a0*/  IADD3 R11, P3, R25, R28, RZ ;  /* 0x0000001c190b7210 */ /* 0x000fc40007f7e0ff */
[--C-:B0-----:R-:W-:Y:S01]  /*06b0*/  IMAD.X R19, R10, 0x1, R22.reuse, P0 ;  /* 0x000000010a137824 */ /* 0x101fe200000e0616 */
[----:B------:R0:W5:Y:S01]  /*06c0*/  LDG.E.EL R15, desc[UR4][R16.64] ;  /* 0x00000004100f7981 */ /* 0x000162000c2e1900 */
[----:B-1----:R-:W-:Y:S02]  /*06d0*/  IMAD.X R20, R27, 0x1, R22, P1 ;  /* 0x000000011b147824 */ /* 0x002fe400008e0616 */
[----:B------:R-:W-:-:S03]  /*06e0*/  IMAD.X R18, R23, 0x1, R10, P3 ;  /* 0x0000000117127824 */ /* 0x000fc600018e060a */
[----:B------:R-:W-:Y:S01]  /*06f0*/  SHF.L.U64.HI R9, R9, 0x2, R20 ;  /* 0x0000000209097819 */ /* 0x000fe20000010214 */
[C---:B0-----:R-:W-:Y:S01]  /*0700*/  IMAD.SHL.U32 R16, R24.reuse, 0x4, RZ ;  /* 0x0000000418107824 */ /* 0x041fe200078e00ff */
[----:B------:R-:W-:Y:S01]  /*0710*/  IADD3 R20, P1, R8, UR6, RZ ;  /* 0x0000000608147c10 */ /* 0x000fe2000ff3e0ff */
[----:B------:R-:W-:Y:S01]  /*0720*/  IMAD.X R27, R23, 0x1, R27, P2 ;  /* 0x00000001171b7824 */ /* 0x000fe200010e061b */
[----:B------:R-:W-:Y:S01]  /*0730*/  SHF.L.U64.HI R17, R24, 0x2, R19 ;  /* 0x0000000218117819 */ /* 0x000fe20000010213 */
[----:B------:R-:W-:Y:S01]  /*0740*/  IMAD.SHL.U32 R22, R26, 0x4, RZ ;  /* 0x000000041a167824 */ /* 0x000fe200078e00ff */
[----:B------:R-:W-:Y:S02]  /*0750*/  IADD3.X R21, R9, UR7, RZ, P1, !PT ;  /* 0x0000000709157c10 */ /* 0x000fe40008ffe4ff */
[----:B------:R-:W-:Y:S02]  /*0760*/  IADD3 R8, P1, R8, UR8, RZ ;  /* 0x0000000808087c10 */ /* 0x000fe4000ff3e0ff */
[C---:B------:R-:W-:Y:S01]  /*0770*/  SHF.L.U64.HI R19, R11.reuse, 0x2, R18 ;  /* 0x000000020b137819 */ /* 0x040fe20000010212 */
[----:B------:R-:W-:Y:S01]  /*0780*/  IMAD.SHL.U32 R18, R11, 0x4, RZ ;  /* 0x000000040b127824 */ /* 0x000fe200078e00ff */
[----:B------:R-:W-:Y:S01]  /*0790*/  IADD3 R28, P0, R16, UR6, RZ ;  /* 0x00000006101c7c10 */ /* 0x000fe2000ff1e0ff */
[----:B------:R-:W5:Y:S01]  /*07a0*/  LDG.E.EL R20, desc[UR4][R20.64] ;  /* 0x0000000414147981 */ /* 0x000f62000c2e1900 */
[----:B------:R-:W-:-:S02]  /*07b0*/  IADD3.X R9, R9, UR9, RZ, P1, !PT ;  /* 0x0000000909097c10 */ /* 0x000fc40008ffe4ff */
[----:B------:R-:W-:Y:S02]  /*07c0*/  SHF.L.U64.HI R10, R26, 0x2, R27 ;  /* 0x000000021a0a7819 */ /* 0x000fe4000001021b */
[----:B------:R-:W-:Y:S02]  /*07d0*/  IADD3 R24, P2, R22, UR6, RZ ;  /* 0x0000000616187c10 */ /* 0x000fe4000ff5e0ff */
[----:B------:R-:W-:Y:S02]  /*07e0*/  IADD3.X R29, R17, UR7, RZ, P0, !PT ;  /* 0x00000007111d7c10 */ /* 0x000fe400087fe4ff */
[----:B------:R-:W-:Y:S01]  /*07f0*/  IADD3 R26, P0, R18, UR6, RZ ;  /* 0x00000006121a7c10 */ /* 0x000fe2000ff1e0ff */
[----:B------:R0:W5:Y:S01]  /*0800*/  LDG.E.EL R21, desc[UR4][R8.64] ;  /* 0x0000000408157981 */ /* 0x000162000c2e1900 */
[----:B------:R-:W-:Y:S02]  /*0810*/  IADD3.X R25, R10, UR7, RZ, P2, !PT ;  /* 0x000000070a197c10 */ /* 0x000fe400097fe4ff */
[----:B------:R-:W-:-:S02]  /*0820*/  IADD3.X R27, R19, UR7, RZ, P0, !PT ;  /* 0x00000007131b7c10 */ /* 0x000fc400087fe4ff */
[----:B------:R-:W-:Y:S01]  /*0830*/  IADD3 R22, P1, R22, UR8, RZ ;  /* 0x0000000816167c10 */ /* 0x000fe2000ff3e0ff */
[----:B------:R-:W5:Y:S01]  /*0840*/  LDG.E.EL R24, desc[UR4][R24.64] ;  /* 0x0000000418187981 */ /* 0x000f62000c2e1900 */
[----:B0-----:R-:W0:Y:S03]  /*0850*/  LDC.64 R8, c[0x0][0x240] ;  /* 0x00009000ff087b82 */ /* 0x001e260000000a00 */
[----:B------:R-:W5:Y:S01]  /*0860*/  LDG.E.EL R26, desc[UR4][R26.64] ;  /* 0x000000041a1a7981 */ /* 0x000f62000c2e1900 */
[----:B------:R-:W-:-:S03]  /*0870*/  IADD3.X R23, R10, UR9, RZ, P1, !PT ;  /* 0x000000090a177c10 */ /* 0x000fc60008ffe4ff */
[----:B------:R-:W5:Y:S01]  /*0880*/  LDG.E.EL R25, desc[UR4][R28.64] ;  /* 0x000000041c197981 */ /* 0x000f62000c2e1900 */
[----:B------:R-:W1:Y:S01]  /*0890*/  LDC.64 R10, c[0x0][0x250] ;  /* 0x00009400ff0a7b82 */ /* 0x000e620000000a00 */
[----:B------:R-:W-:Y:S02]  /*08a0*/  IADD3 R18, P1, R18, UR8, RZ ;  /* 0x0000000812127c10 */ /* 0x000fe4000ff3e0ff */
[----:B------:R-:W5:Y:S01]  /*08b0*/  LDG.E.EL R23, desc[UR4][R22.64] ;  /* 0x0000000416177981 */ /* 0x000f62000c2e1900 */
[----:B------:R-:W-:Y:S02]  /*08c0*/  IADD3 R16, P0, R16, UR8, RZ ;  /* 0x0000000810107c10 */ /* 0x000fe4000ff1e0ff */
[----:B------:R-:W-:Y:S02]  /*08d0*/  IADD3.X R19, R19, UR9, RZ, P1, !PT ;  /* 0x0000000913137c10 */ /* 0x000fe40008ffe4ff */
[----:B------:R-:W-:-:S04]  /*08e0*/  IADD3.X R17, R17, UR9, RZ, P0, !PT ;  /* 0x0000000911117c10 */ /* 0x000fc800087fe4ff */
[----:B------:R-:W5:Y:S04]  /*08f0*/  LDG.E.EL R19, desc[UR4][R18.64] ;  /* 0x0000000412137981 */ /* 0x000f68000c2e1900 */
[----:B------:R-:W5:Y:S01]  /*0900*/  LDG.E.EL R16, desc[UR4][R16.64] ;  /* 0x0000000410107981 */ /* 0x000f62000c2e1900 */
[----:B0-----:R-:W-:-:S06]  /*0910*/  IMAD.WIDE R8, R13, 0x4, R8 ;  /* 0x000000040d087825 */ /* 0x001fcc00078e0208 */
[----:B------:R-:W5:Y:S01]  /*0920*/  LDG.E.EL.64 R8, desc[UR4][R8.64] ;  /* 0x0000000408087981 */ /* 0x000f62000c2e1b00 */
[----:B-1----:R-:W-:-:S06]  /*0930*/  IMAD.WIDE R10, R12, 0x4, R10 ;  /* 0x000000040c0a7825 */ /* 0x002fcc00078e020a */
[----:B------:R0:W5:Y:S01]  /*0940*/  LDG.E.EL R10, desc[UR4][R10.64] ;  /* 0x000000040a0a7981 */ /* 0x000162000c2e1900 */
[----:B--2---:R-:W-:Y:S02]  /*0950*/  FSETP.GT.AND P6, PT, R7, RZ, PT ;  /* 0x000000ff0700720b */ /* 0x004fe40003fc4000 */
[----:B----4-:R-:W-:-:S11]  /*0960*/  FSETP.GT.AND P5, PT, R6, RZ, PT ;  /* 0x000000ff0600720b */ /* 0x010fd60003fa4000 */
[----:B------:R-:W-:Y:S01]  /*0970*/  @!P6 FMUL R7, R7, 0.20000000298023223877 ;  /* 0x3e4ccccd0707e820 */ /* 0x000fe20000400000 */
[----:B---3--:R-:W-:-:S03]  /*0980*/  FSETP.GT.AND P2, PT, R3, RZ, PT ;  /* 0x000000ff0300720b */ /* 0x008fc60003f44000 */
[----:B0-----:R-:W-:Y:S01]  /*0990*/  FADD R11, R14, R7 ;  /* 0x000000070e0b7221 */ /* 0x001fe20000000000 */
[----:B------:R-:W-:Y:S01]  /*09a0*/  @!P5 FMUL R6, R6, 0.20000000298023223877 ;  /* 0x3e4ccccd0606d820 */ /* 0x000fe20000400000 */
[----:B-----5:R-:W-:-:S03]  /*09b0*/  FSETP.GT.AND P1, PT, R0, RZ, PT ;  /* 0x000000ff0000720b */ /* 0x020fc60003f24000 */
[----:B------:R-:W-:Y:S02]  /*09c0*/  FADD R5, R5, R6 ;  /* 0x0000000605057221 */ /* 0x000fe40000000000 */
[----:B------:R-:W0:Y:S03]  /*09d0*/  LDC.64 R6, c[0x0][0x210] ;  /* 0x00008400ff067b82 */ /* 0x000e260000000a00 */
[----:B------:R-:W-:-:S04]  /*09e0*/  @!P2 FMUL R3, R3, 0.20000000298023223877 ;  /* 0x3e4ccccd0303a820 */ /* 0x000fc80000400000 */
[----:B------:R-:W-:Y:S01]  /*09f0*/  FADD R4, R4, R3 ;  /* 0x0000000304047221 */ /* 0x000fe20000000000 */
[----:B------:R-:W-:-:S04]  /*0a00*/  @!P1 FMUL R0, R0, 0.20000000298023223877 ;  /* 0x3e4ccccd00009820 */ /* 0x000fc80000400000 */
[----:B------:R-:W-:Y:S01]  /*0a10*/  FADD R0, R15, R0 ;  /* 0x000000000f007221 */ /* 0x000fe20000000000 */
[----:B------:R-:W-:Y:S02]  /*0a20*/  FSETP.GT.AND P4, PT, R20, RZ, PT ;  /* 0x000000ff1400720b */ /* 0x000fe40003f84000 */
[----:B------:R-:W-:Y:S02]  /*0a30*/  FSETP.GT.AND P3, PT, R24, RZ, PT ;  /* 0x000000ff1800720b */ /* 0x000fe40003f64000 */
[----:B------:R-:W-:Y:S02]  /*0a40*/  FSETP.GT.AND P6, PT, R26, RZ, PT ;  /* 0x000000ff1a00720b */ /* 0x000fe40003fc4000 */
[----:B------:R-:W-:-:S07]  /*0a50*/  FSETP.GT.AND P0, PT, R25, RZ, PT ;  /* 0x000000ff1900720b */ /* 0x000fce0003f04000 */
[----:B------:R-:W-:Y:S02]  /*0a60*/  @!P4 FMUL R20, R20, 0.20000000298023223877 ;  /* 0x3e4ccccd1414c820 */ /* 0x000fe40000400000 */
[----:B------:R-:W-:Y:S02]  /*0a70*/  @!P3 FMUL R24, R24, 0.20000000298023223877 ;  /* 0x3e4ccccd1818b820 */ /* 0x000fe40000400000 */
[----:B------:R-:W-:Y:S01]  /*0a80*/  @!P6 FMUL R26, R26, 0.20000000298023223877 ;  /* 0x3e4ccccd1a1ae820 */ /* 0x000fe20000400000 */
[----:B------:R-:W-:Y:S01]  /*0a90*/  FADD R20, R21, R20 ;  /* 0x0000001415147221 */ /* 0x000fe20000000000 */
[----:B------:R-:W-:Y:S01]  /*0aa0*/  @!P0 FMUL R25, R25, 0.20000000298023223877 ;  /* 0x3e4ccccd19198820 */ /* 0x000fe20000400000 */
[----:B------:R-:W-:Y:S01]  /*0ab0*/  FADD R24, R23, R24 ;  /* 0x0000001817187221 */ /* 0x000fe20000000000 */
[----:B------:R-:W-:Y:S02]  /*0ac0*/  FADD R19, R19, R26 ;  /* 0x0000001a13137221 */ /* 0x000fe40000000000 */
[----:B------:R-:W-:Y:S01]  /*0ad0*/  FADD R25, R16, R25 ;  /* 0x0000001910197221 */ /* 0x000fe20000000000 */
[----:B------:R-:W-:Y:S01]  /*0ae0*/  FADD R20, -R11, R20 ;  /* 0x000000140b147221 */ /* 0x000fe20000000100 */
[----:B------:R-:W-:Y:S01]  /*0af0*/  FADD R24, -R5, R24 ;  /* 0x0000001805187221 */ /* 0x000fe20000000100 */
[----:B------:R-:W-:Y:S01]  /*0b00*/  FADD R19, -R0, R19 ;  /* 0x0000001300137221 */ /* 0x000fe20000000100 */
[----:B------:R-:W-:Y:S01]  /*0b10*/  FADD R25, -R4, R25 ;  /* 0x0000001904197221 */ /* 0x000fe20000000100 */
[C---:B------:R-:W-:Y:S01]  /*0b20*/  FFMA R11, R8.reuse, R20, R11 ;  /* 0x00000014080b7223 */ /* 0x040fe2000000000b */
[----:B------:R-:W-:-:S02]  /*0b30*/  FFMA R24, R8, R24, R5 ;  /* 0x0000001808187223 */ /* 0x000fc40000000005 */
[C---:B------:R-:W-:Y:S01]  /*0b40*/  FFMA R25, R9.reuse, R25, R4 ;  /* 0x0000001909197223 */ /* 0x040fe20000000004 */
[----:B------:R-:W-:Y:S01]  /*0b50*/  FFMA R0, R9, R19, R0 ;  /* 0x0000001309007223 */ /* 0x000fe20000000000 */
[----:B------:R-:W-:-:S03]  /*0b60*/  FADD R24, -R11, R24 ;  /* 0x000000180b187221 */ /* 0x000fc60000000100 */
[----:B------:R-:W-:Y:S01]  /*0b70*/  FADD R0, -R25, R0 ;  /* 0x0000000019007221 */ /* 0x000fe20000000100 */
[----:B0-----:R-:W-:-:S04]  /*0b80*/  IMAD.WIDE R6, R2, 0x4, R6 ;  /* 0x0000000402067825 */ /* 0x001fc800078e0206 */
[C---:B------:R-:W-:Y:S01]  /*0b90*/  FFMA R24, R10.reuse, R24, R11 ;  /* 0x000000180a187223 */ /* 0x040fe2000000000b */
[----:B------:R-:W-:-:S05]  /*0ba0*/  FFMA R25, R10, R0, R25 ;  /* 0x000000000a197223 */ /* 0x000fca0000000019 */
[----:B------:R-:W-:Y:S01]  /*0bb0*/  STG.E.64 desc[UR4][R6.64], R24 ;  /* 0x0000001806007986 */ /* 0x000fe2000c101b04 */
[----:B------:R-:W-:Y:S05]  /*0bc0*/  EXIT ;  /* 0x000000000000794d */ /* 0x000fea0003800000 */
.L_x_0:
[----:B------:R-:W-:-:S00]  /*0bd0*/  BRA `(.L_x_0) ;  /* 0xfffffffc00fc7947 */ /* 0x000fc0000383ffff */
[----:B------:R-:W-:-:S00]  /*0be0*/  NOP ;  /* 0x0000000000007918 */ /* 0x000fc00000000000 */
        /* <DEDUP_REMOVED lines=9> */
.L_x_1:


//--------------------- .nv.constant0.triton_poi_fused__unsafe_index_add_leaky_relu_mul_sub_35 --------------------------
	.section	.nv.constant0.triton_poi_fused__unsafe_index_add_leaky_relu_mul_sub_35,"a",@progbits
	.sectionflags	@""
	.align	4
.nv.constant0.triton_poi_fused__unsafe_index_add_leaky_relu_mul_sub_35:
	.zero		604
